//
// Generated by NVIDIA NVVM Compiler
//
// Compiler Build ID: CL-36424714
// Cuda compilation tools, release 13.0, V13.0.88
// Based on NVVM 20.0.0
//

.version 9.0
.target sm_100
.address_size 64

	// .globl	_Z11silu_kernelPKfPfi

.visible .entry _Z11silu_kernelPKfPfi(
	.param .u64 .ptr .align 1 _Z11silu_kernelPKfPfi_param_0,
	.param .u64 .ptr .align 1 _Z11silu_kernelPKfPfi_param_1,
	.param .u32 _Z11silu_kernelPKfPfi_param_2
)
{
	.reg .pred 	%p<2>;
	.reg .b32 	%r<6>;
	.reg .b32 	%f<6>;
	.reg .b64 	%rd<8>;

	ld.param.u64 	%rd1, [_Z11silu_kernelPKfPfi_param_0];
	ld.param.u64 	%rd2, [_Z11silu_kernelPKfPfi_param_1];
	ld.param.u32 	%r2, [_Z11silu_kernelPKfPfi_param_2];
	mov.u32 	%r3, %ctaid.x;
	mov.u32 	%r4, %ntid.x;
	mov.u32 	%r5, %tid.x;
	mad.lo.s32 	%r1, %r3, %r4, %r5;
	setp.ge.u32 	%p1, %r1, %r2;
	@%p1 bra 	$L__BB0_2;
	cvta.to.global.u64 	%rd3, %rd1;
	cvta.to.global.u64 	%rd4, %rd2;
	mul.wide.u32 	%rd5, %r1, 4;
	add.s64 	%rd6, %rd3, %rd5;
	ld.global.f32 	%f1, [%rd6];
	mul.f32 	%f2, %f1, 0fBFB8AA3B;
	ex2.approx.f32 	%f3, %f2;
	add.f32 	%f4, %f3, 0f3F800000;
	div.rn.f32 	%f5, %f1, %f4;
	add.s64 	%rd7, %rd4, %rd5;
	st.global.f32 	[%rd7], %f5;
$L__BB0_2:
	ret;

}


// ===== COMPILED SASS (sm_100) =====

	.target	sm_100

	.elftype	@"ET_EXEC"


//--------------------- .note.nv.tkinfo           --------------------------
	.section	.note.nv.tkinfo,"",@"SHT_NOTE"
	.sectionflags	@"SHF_NOTE_NV_TKINFO"
	.tkinfo
        /*0018*/ 	.word	0x00000002
        /*0030*/ 	.string	""
        /*0030*/ 	.string	"ptxas"
        /*0030*/ 	.string	"Cuda compilation tools, release 13.0, V13.0.88"
        /*0030*/ 	.string	"Build cuda_13.0.r13.0/compiler.36424714_0"
        /*0030*/ 	.string	"-arch sm_100 -m 64 "



//--------------------- .note.nv.cuinfo           --------------------------
	.section	.note.nv.cuinfo,"",@"SHT_NOTE"
	.sectionflags	@"SHF_NOTE_NV_CUINFO"
        /*0018*/ 	.short	0x0002
        /*001a*/ 	.short	0x0064
        /*001c*/ 	.short	0x0082
	.zero		2


//--------------------- .nv.info                  --------------------------
	.section	.nv.info,"",@"SHT_CUDA_INFO"
	.align	4


	//----- nvinfo : EIATTR_REGCOUNT
	.align		4
        /*0000*/ 	.byte	0x04, 0x2f
        /*0002*/ 	.short	(.L_1 - .L_0)
	.align		4
.L_0:
        /*0004*/ 	.word	index@(_Z11silu_kernelPKfPfi)
        /*0008*/ 	.word	0x00000010


	//----- nvinfo : EIATTR_FRAME_SIZE
	.align		4
.L_1:
        /*000c*/ 	.byte	0x04, 0x11
        /*000e*/ 	.short	(.L_3 - .L_2)
	.align		4
.L_2:
        /*0010*/ 	.word	index@($__internal_0_$__cuda_sm3x_div_rn_noftz_f32_slowpath)
        /*0014*/ 	.word	0x00000000


	//----- nvinfo : EIATTR_FRAME_SIZE
	.align		4
.L_3:
        /*0018*/ 	.byte	0x04, 0x11
        /*001a*/ 	.short	(.L_5 - .L_4)
	.align		4
.L_4:
        /*001c*/ 	.word	index@(_Z11silu_kernelPKfPfi)
        /*0020*/ 	.word	0x00000000


	//----- nvinfo : EIATTR_MIN_STACK_SIZE
	.align		4
.L_5:
        /*0024*/ 	.byte	0x04, 0x12
        /*0026*/ 	.short	(.L_7 - .L_6)
	.align		4
.L_6:
        /*0028*/ 	.word	index@(_Z11silu_kernelPKfPfi)
        /*002c*/ 	.word	0x00000000
.L_7:


//--------------------- .nv.compat                --------------------------
	.section	.nv.compat,"",@"SHT_CUDA_COMPAT_INFO"
	.align	4
        /*0000*/ 	.byte	0x02, 0x09, 0x00, 0x00, 0x02, 0x02, 0x01, 0x00, 0x02, 0x05, 0x05, 0x00, 0x03, 0x07, 0x01, 0x01
        /*0010*/ 	.byte	0x02, 0x03, 0x00, 0x00, 0x02, 0x06, 0x01, 0x00, 0x04, 0x0b, 0x08, 0x00, 0x01, 0x00, 0x00, 0x00
        /*0020*/ 	.byte	0x00, 0x00, 0x00, 0x00


//--------------------- .nv.info._Z11silu_kernelPKfPfi --------------------------
	.section	.nv.info._Z11silu_kernelPKfPfi,"",@"SHT_CUDA_INFO"
	.sectionflags	@""
	.align	4


	//----- nvinfo : EIATTR_CUDA_API_VERSION
	.align		4
        /*0000*/ 	.byte	0x04, 0x37
        /*0002*/ 	.short	(.L_9 - .L_8)
.L_8:
        /*0004*/ 	.word	0x00000082


	//----- nvinfo : EIATTR_KPARAM_INFO
	.align		4
.L_9:
        /*0008*/ 	.byte	0x04, 0x17
        /*000a*/ 	.short	(.L_11 - .L_10)
.L_10:
        /*000c*/ 	.word	0x00000000
        /*0010*/ 	.short	0x0002
        /*0012*/ 	.short	0x0010
        /*0014*/ 	.byte	0x00, 0xf0, 0x11, 0x00


	//----- nvinfo : EIATTR_KPARAM_INFO
	.align		4
.L_11:
        /*0018*/ 	.byte	0x04, 0x17
        /*001a*/ 	.short	(.L_13 - .L_12)
.L_12:
        /*001c*/ 	.word	0x00000000
        /*0020*/ 	.short	0x0001
        /*0022*/ 	.short	0x0008
        /*0024*/ 	.byte	0x00, 0xf5, 0x21, 0x00


	//----- nvinfo : EIATTR_KPARAM_INFO
	.align		4
.L_13:
        /*0028*/ 	.byte	0x04, 0x17
        /*002a*/ 	.short	(.L_15 - .L_14)
.L_14:
        /*002c*/ 	.word	0x00000000
        /*0030*/ 	.short	0x0000
        /*0032*/ 	.short	0x0000
        /*0034*/ 	.byte	0x00, 0xf5, 0x21, 0x00


	//----- nvinfo : EIATTR_SPARSE_MMA_MASK
	.align		4
.L_15:
        /*0038*/ 	.byte	0x03, 0x50
        /*003a*/ 	.short	0x0000


	//----- nvinfo : EIATTR_MAXREG_COUNT
	.align		4
        /*003c*/ 	.byte	0x03, 0x1b
        /*003e*/ 	.short	0x00ff


	//----- nvinfo : EIATTR_MERCURY_ISA_VERSION
	.align		4
        /*0040*/ 	.byte	0x03, 0x5f
        /*0042*/ 	.short	0x0101


	//----- nvinfo : EIATTR_VRC_CTA_INIT_COUNT
	.align		4
        /*0044*/ 	.byte	0x02, 0x4a
	.zero		1
	.zero		1


	//----- nvinfo : EIATTR_EXIT_INSTR_OFFSETS
	.align		4
        /*0048*/ 	.byte	0x04, 0x1c
        /*004a*/ 	.short	(.L_17 - .L_16)


	//   ....[0]....
.L_16:
        /*004c*/ 	.word	0x00000070


	//   ....[1]....
        /*0050*/ 	.word	0x00000220


	//----- nvinfo : EIATTR_CRS_STACK_SIZE
	.align		4
.L_17:
        /*0054*/ 	.byte	0x04, 0x1e
        /*0056*/ 	.short	(.L_19 - .L_18)
.L_18:
        /*0058*/ 	.word	0x00000000


	//----- nvinfo : EIATTR_CBANK_PARAM_SIZE
	.align		4
.L_19:
        /*005c*/ 	.byte	0x03, 0x19
        /*005e*/ 	.short	0x0014


	//----- nvinfo : EIATTR_PARAM_CBANK
	.align		4
        /*0060*/ 	.byte	0x04, 0x0a
        /*0062*/ 	.short	(.L_21 - .L_20)
	.align		4
.L_20:
        /*0064*/ 	.word	index@(.nv.constant0._Z11silu_kernelPKfPfi)
        /*0068*/ 	.short	0x0380
        /*006a*/ 	.short	0x0014


	//----- nvinfo : EIATTR_SW_WAR
	.align		4
.L_21:
        /*006c*/ 	.byte	0x04, 0x36
        /*006e*/ 	.short	(.L_23 - .L_22)
.L_22:
        /*0070*/ 	.word	0x00000008
.L_23:


//--------------------- .nv.callgraph             --------------------------
	.section	.nv.callgraph,"",@"SHT_CUDA_CALLGRAPH"
	.align	4
	.sectionentsize	8
	.align		4
        /*0000*/ 	.word	0x00000000
	.align		4
        /*0004*/ 	.word	0xffffffff
	.align		4
        /*0008*/ 	.word	0x00000000
	.align		4
        /*000c*/ 	.word	0xfffffffe
	.align		4
        /*0010*/ 	.word	0x00000000
	.align		4
        /*0014*/ 	.word	0xfffffffd
	.align		4
        /*0018*/ 	.word	0x00000000
	.align		4
        /*001c*/ 	.word	0xfffffffc


//--------------------- .text._Z11silu_kernelPKfPfi --------------------------
	.section	.text._Z11silu_kernelPKfPfi,"ax",@progbits
	.align	128
        .global         _Z11silu_kernelPKfPfi
        .type           _Z11silu_kernelPKfPfi,@function
        .size           _Z11silu_kernelPKfPfi,(.L_x_14 - _Z11silu_kernelPKfPfi)
        .other          _Z11silu_kernelPKfPfi,@"STO_CUDA_ENTRY STV_DEFAULT"
_Z11silu_kernelPKfPfi:
.text._Z11silu_kernelPKfPfi:
[----:B------:R-:W-:Y:S01]  /*0000*/  LDC R1, c[0x0][0x37c] ;  /* 0x0000df00ff017b82 */ /* 0x000fe20000000800 */
[----:B------:R-:W0:Y:S07]  /*0010*/  S2R R3, SR_TID.X ;  /* 0x0000000000037919 */ /* 0x000e2e0000002100 */
[----:B------:R-:W0:Y:S01]  /*0020*/  S2UR UR4, SR_CTAID.X ;  /* 0x00000000000479c3 */ /* 0x000e220000002500 */
[----:B------:R-:W1:Y:S07]  /*0030*/  LDCU UR5, c[0x0][0x390] ;  /* 0x00007200ff0577ac */ /* 0x000e6e0008000800 */
[----:B------:R-:W0:Y:S02]  /*0040*/  LDC R2, c[0x0][0x360] ;  /* 0x0000d800ff027b82 */ /* 0x000e240000000800 */
[----:B0-----:R-:W-:-:S05]  /*0050*/  IMAD R2, R2, UR4, R3 ;  /* 0x0000000402027c24 */ /* 0x001fca000f8e0203 */
[----:B-1----:R-:W-:-:S13]  /*0060*/  ISETP.GE.U32.AND P0, PT, R2, UR5, PT ;  /* 0x0000000502007c0c */ /* 0x002fda000bf06070 */
[----:B------:R-:W-:Y:S05]  /*0070*/  @P0 EXIT ;  /* 0x000000000000094d */ /* 0x000fea0003800000 */
[----:B------:R-:W0:Y:S01]  /*0080*/  LDC.64 R4, c[0x0][0x380] ;  /* 0x0000e000ff047b82 */ /* 0x000e220000000a00 */
[----:B------:R-:W1:Y:S01]  /*0090*/  LDCU.64 UR4, c[0x0][0x358] ;  /* 0x00006b00ff0477ac */ /* 0x000e620008000a00 */
[----:B0-----:R-:W-:-:S05]  /*00a0*/  IMAD.WIDE.U32 R4, R2, 0x4, R4 ;  /* 0x0000000402047825 */ /* 0x001fca00078e0004 */
[----:B-1----:R-:W2:Y:S01]  /*00b0*/  LDG.E R0, desc[UR4][R4.64] ;  /* 0x0000000404007981 */ /* 0x002ea2000c1e1900 */
[----:B------:R-:W-:Y:S01]  /*00c0*/  BSSY.RECONVERGENT B0, `(.L_x_0) ;  /* 0x0000012000007945 */ /* 0x000fe20003800200 */
[----:B--2---:R-:W-:-:S05]  /*00d0*/  FMUL R3, R0, -1.4426950216293334961 ;  /* 0xbfb8aa3b00037820 */ /* 0x004fca0000400000 */
[----:B------:R-:W-:-:S13]  /*00e0*/  FSETP.GEU.AND P0, PT, R3, -126, PT ;  /* 0xc2fc00000300780b */ /* 0x000fda0003f0e000 */
[----:B------:R-:W-:-:S04]  /*00f0*/  @!P0 FMUL R3, R3, 0.5 ;  /* 0x3f00000003038820 */ /* 0x000fc80000400000 */
[----:B------:R-:W0:Y:S02]  /*0100*/  MUFU.EX2 R6, R3 ;  /* 0x0000000300067308 */ /* 0x000e240000000800 */
[----:B0-----:R-:W-:-:S04]  /*0110*/  @!P0 FMUL R6, R6, R6 ;  /* 0x0000000606068220 */ /* 0x001fc80000400000 */
[----:B------:R-:W-:-:S04]  /*0120*/  FADD R3, R6, 1 ;  /* 0x3f80000006037421 */ /* 0x000fc80000000000 */
[----:B------:R-:W0:Y:S08]  /*0130*/  MUFU.RCP R6, R3 ;  /* 0x0000000300067308 */ /* 0x000e300000001000 */
[----:B------:R-:W1:Y:S01]  /*0140*/  FCHK P0, R0, R3 ;  /* 0x0000000300007302 */ /* 0x000e620000000000 */
[----:B0-----:R-:W-:-:S04]  /*0150*/  FFMA R7, -R3, R6, 1 ;  /* 0x3f80000003077423 */ /* 0x001fc80000000106 */
[----:B------:R-:W-:-:S04]  /*0160*/  FFMA R7, R6, R7, R6 ;  /* 0x0000000706077223 */ /* 0x000fc80000000006 */
[----:B------:R-:W-:-:S04]  /*0170*/  FFMA R4, R0, R7, RZ ;  /* 0x0000000700047223 */ /* 0x000fc800000000ff */
[----:B------:R-:W-:-:S04]  /*0180*/  FFMA R5, -R3, R4, R0 ;  /* 0x0000000403057223 */ /* 0x000fc80000000100 */
[----:B------:R-:W-:Y:S01]  /*0190*/  FFMA R7, R7, R5, R4 ;  /* 0x0000000507077223 */ /* 0x000fe20000000004 */
[----:B-1----:R-:W-:Y:S06]  /*01a0*/  @!P0 BRA `(.L_x_1) ;  /* 0x00000000000c8947 */ /* 0x002fec0003800000 */
[----:B------:R-:W-:-:S07]  /*01b0*/  MOV R4, 0x1d0 ;  /* 0x000001d000047802 */ /* 0x000fce0000000f00 */
[----:B------:R-:W-:Y:S05]  /*01c0*/  CALL.REL.NOINC `($__internal_0_$__cuda_sm3x_div_rn_noftz_f32_slowpath) ;  /* 0x0000000000187944 */ /* 0x000fea0003c00000 */
[----:B------:R-:W-:-:S07]  /*01d0*/  IMAD.MOV.U32 R7, RZ, RZ, R0 ;  /* 0x000000ffff077224 */ /* 0x000fce00078e0000 */
.L_x_1:
[----:B------:R-:W-:Y:S05]  /*01e0*/  BSYNC.RECONVERGENT B0 ;  /* 0x0000000000007941 */ /* 0x000fea0003800200 */
.L_x_0:
[----:B------:R-:W0:Y:S02]  /*01f0*/  LDC.64 R4, c[0x0][0x388] ;  /* 0x0000e200ff047b82 */ /* 0x000e240000000a00 */
[----:B0-----:R-:W-:-:S05]  /*0200*/  IMAD.WIDE.U32 R2, R2, 0x4, R4 ;  /* 0x0000000402027825 */ /* 0x001fca00078e0004 */
[----:B------:R-:W-:Y:S01]  /*0210*/  STG.E desc[UR4][R2.64], R7 ;  /* 0x0000000702007986 */ /* 0x000fe2000c101904 */
[----:B------:R-:W-:Y:S05]  /*0220*/  EXIT ;  /* 0x000000000000794d */ /* 0x000fea0003800000 */
        .weak           $__internal_0_$__cuda_sm3x_div_rn_noftz_f32_slowpath
        .type           $__internal_0_$__cuda_sm3x_div_rn_noftz_f32_slowpath,@function
        .size           $__internal_0_$__cuda_sm3x_div_rn_noftz_f32_slowpath,(.L_x_14 - $__internal_0_$__cuda_sm3x_div_rn_noftz_f32_slowpath)
$__internal_0_$__cuda_sm3x_div_rn_noftz_f32_slowpath:
[--C-:B------:R-:W-:Y:S01]  /*0230*/  SHF.R.U32.HI R6, RZ, 0x17, R3.reuse ;  /* 0x00000017ff067819 */ /* 0x100fe20000011603 */
[----:B------:R-:W-:Y:S01]  /*0240*/  BSSY.RECONVERGENT B1, `(.L_x_2) ;  /* 0x0000064000017945 */ /* 0x000fe20003800200 */
[--C-:B------:R-:W-:Y:S01]  /*0250*/  SHF.R.U32.HI R5, RZ, 0x17, R0.reuse ;  /* 0x00000017ff057819 */ /* 0x100fe20000011600 */
[----:B------:R-:W-:Y:S01]  /*0260*/  IMAD.MOV.U32 R7, RZ, RZ, R0 ;  /* 0x000000ffff077224 */ /* 0x000fe200078e0000 */
[----:B------:R-:W-:Y:S01]  /*0270*/  LOP3.LUT R6, R6, 0xff, RZ, 0xc0, !PT ;  /* 0x000000ff06067812 */ /* 0x000fe200078ec0ff */
[----:B------:R-:W-:Y:S01]  /*0280*/  IMAD.MOV.U32 R8, RZ, RZ, R3 ;  /* 0x000000ffff087224 */ /* 0x000fe200078e0003 */
[----:B------:R-:W-:-:S03]  /*0290*/  LOP3.LUT R5, R5, 0xff, RZ, 0xc0, !PT ;  /* 0x000000ff05057812 */ /* 0x000fc600078ec0ff */
[----:B------:R-:W-:Y:S02]  /*02a0*/  VIADD R11, R6, 0xffffffff ;  /* 0xffffffff060b7836 */ /* 0x000fe40000000000 */
[----:B------:R-:W-:-:S03]  /*02b0*/  VIADD R10, R5, 0xffffffff ;  /* 0xffffffff050a7836 */ /* 0x000fc60000000000 */
[----:B------:R-:W-:-:S04]  /*02c0*/  ISETP.GT.U32.AND P0, PT, R11, 0xfd, PT ;  /* 0x000000fd0b00780c */ /* 0x000fc80003f04070 */
[----:B------:R-:W-:-:S13]  /*02d0*/  ISETP.GT.U32.OR P0, PT, R10, 0xfd, P0 ;  /* 0x000000fd0a00780c */ /* 0x000fda0000704470 */
[----:B------:R-:W-:Y:S01]  /*02e0*/  @!P0 IMAD.MOV.U32 R9, RZ, RZ, RZ ;  /* 0x000000ffff098224 */ /* 0x000fe200078e00ff */
[----:B------:R-:W-:Y:S06]  /*02f0*/  @!P0 BRA `(.L_x_3) ;  /* 0x00000000005c8947 */ /* 0x000fec0003800000 */
[----:B------:R-:W-:Y:S02]  /*0300*/  FSETP.GTU.FTZ.AND P0, PT, |R0|, +INF , PT ;  /* 0x7f8000000000780b */ /* 0x000fe40003f1c200 */
[----:B------:R-:W-:-:S04]  /*0310*/  FSETP.GTU.FTZ.AND P1, PT, |R3|, +INF , PT ;  /* 0x7f8000000300780b */ /* 0x000fc80003f3c200 */
[----:B------:R-:W-:-:S13]  /*0320*/  PLOP3.LUT P0, PT, P0, P1, PT, 0xf8, 0x8f ;  /* 0x00000000008f781c */ /* 0x000fda0000703f70 */
[----:B------:R-:W-:Y:S05]  /*0330*/  @P0 BRA `(.L_x_4) ;  /* 0x00000004004c0947 */ /* 0x000fea0003800000 */
[----:B------:R-:W-:-:S13]  /*0340*/  LOP3.LUT P0, RZ, R8, 0x7fffffff, R7, 0xc8, !PT ;  /* 0x7fffffff08ff7812 */ /* 0x000fda000780c807 */
[----:B------:R-:W-:Y:S05]  /*0350*/  @!P0 BRA `(.L_x_5) ;  /* 0x00000004003c8947 */ /* 0x000fea0003800000 */
[C---:B------:R-:W-:Y:S02]  /*0360*/  FSETP.NEU.FTZ.AND P2, PT, |R0|.reuse, +INF , PT ;  /* 0x7f8000000000780b */ /* 0x040fe40003f5d200 */
[----:B------:R-:W-:Y:S02]  /*0370*/  FSETP.NEU.FTZ.AND P1, PT, |R3|, +INF , PT ;  /* 0x7f8000000300780b */ /* 0x000fe40003f3d200 */
[----:B------:R-:W-:-:S11]  /*0380*/  FSETP.NEU.FTZ.AND P0, PT, |R0|, +INF , PT ;  /* 0x7f8000000000780b */ /* 0x000fd60003f1d200 */
[----:B------:R-:W-:Y:S05]  /*0390*/  @!P1 BRA !P2, `(.L_x_5) ;  /* 0x00000004002c9947 */ /* 0x000fea0005000000 */
[----:B------:R-:W-:-:S04]  /*03a0*/  LOP3.LUT P2, RZ, R7, 0x7fffffff, RZ, 0xc0, !PT ;  /* 0x7fffffff07ff7812 */ /* 0x000fc8000784c0ff */
[----:B------:R-:W-:-:S13]  /*03b0*/  PLOP3.LUT P1, PT, P1, P2, PT, 0x2f, 0xf2 ;  /* 0x0000000000f2781c */ /* 0x000fda0000f24577 */
[----:B------:R-:W-:Y:S05]  /*03c0*/  @P1 BRA `(.L_x_6) ;  /* 0x0000000400181947 */ /* 0x000fea0003800000 */
[----:B------:R-:W-:-:S04]  /*03d0*/  LOP3.LUT P1, RZ, R8, 0x7fffffff, RZ, 0xc0, !PT ;  /* 0x7fffffff08ff7812 */ /* 0x000fc8000782c0ff */
[----:B------:R-:W-:-:S13]  /*03e0*/  PLOP3.LUT P0, PT, P0, P1, PT, 0x2f, 0xf2 ;  /* 0x0000000000f2781c */ /* 0x000fda0000702577 */
[----:B------:R-:W-:Y:S05]  /*03f0*/  @P0 BRA `(.L_x_7) ;  /* 0x0000000400000947 */ /* 0x000fea0003800000 */
[----:B------:R-:W-:Y:S02]  /*0400*/  ISETP.GE.AND P0, PT, R10, RZ, PT ;  /* 0x000000ff0a00720c */ /* 0x000fe40003f06270 */
[----:B------:R-:W-:-:S11]  /*0410*/  ISETP.GE.AND P1, PT, R11, RZ, PT ;  /* 0x000000ff0b00720c */ /* 0x000fd60003f26270 */
[----:B------:R-:W-:Y:S02]  /*0420*/  @P0 IMAD.MOV.U32 R9, RZ, RZ, RZ ;  /* 0x000000ffff090224 */ /* 0x000fe400078e00ff */
[----:B------:R-:W-:Y:S01]  /*0430*/  @!P0 FFMA R7, R0, 1.84467440737095516160e+19, RZ ;  /* 0x5f80000000078823 */ /* 0x000fe200000000ff */
[----:B------:R-:W-:Y:S02]  /*0440*/  @!P0 IMAD.MOV.U32 R9, RZ, RZ, -0x40 ;  /* 0xffffffc0ff098424 */ /* 0x000fe400078e00ff */
[----:B------:R-:W-:Y:S02]  /*0450*/  @!P1 FFMA R8, R3, 1.84467440737095516160e+19, RZ ;  /* 0x5f80000003089823 */ /* 0x000fe400000000ff */
[----:B------:R-:W-:-:S07]  /*0460*/  @!P1 VIADD R9, R9, 0x40 ;  /* 0x0000004009099836 */ /* 0x000fce0000000000 */
.L_x_3:
[----:B------:R-:W-:Y:S01]  /*0470*/  LEA R3, R6, 0xc0800000, 0x17 ;  /* 0xc080000006037811 */ /* 0x000fe200078eb8ff */
[----:B------:R-:W-:Y:S01]  /*0480*/  VIADD R5, R5, 0xffffff81 ;  /* 0xffffff8105057836 */ /* 0x000fe20000000000 */
[----:B------:R-:W-:Y:S03]  /*0490*/  BSSY.RECONVERGENT B2, `(.L_x_8) ;  /* 0x0000035000027945 */ /* 0x000fe60003800200 */
[----:B------:R-:W-:Y:S01]  /*04a0*/  IMAD.IADD R3, R8, 0x1, -R3 ;  /* 0x0000000108037824 */ /* 0x000fe200078e0a03 */
[C---:B------:R-:W-:Y:S01]  /*04b0*/  IADD3 R6, PT, PT, R5.reuse, 0x7f, -R6 ;  /* 0x0000007f05067810 */ /* 0x040fe20007ffe806 */
[----:B------:R-:W-:Y:S02]  /*04c0*/  IMAD R0, R5, -0x800000, R7 ;  /* 0xff80000005007824 */ /* 0x000fe400078e0207 */
[----:B------:R-:W0:Y:S01]  /*04d0*/  MUFU.RCP R8, R3 ;  /* 0x0000000300087308 */ /* 0x000e220000001000 */
[----:B------:R-:W-:Y:S01]  /*04e0*/  FADD.FTZ R11, -R3, -RZ ;  /* 0x800000ff030b7221 */ /* 0x000fe20000010100 */
[----:B------:R-:W-:-:S03]  /*04f0*/  IMAD.IADD R6, R6, 0x1, R9 ;  /* 0x0000000106067824 */ /* 0x000fc600078e0209 */
[----:B0-----:R-:W-:-:S04]  /*0500*/  FFMA R13, R8, R11, 1 ;  /* 0x3f800000080d7423 */ /* 0x001fc8000000000b */
[----:B------:R-:W-:-:S04]  /*0510*/  FFMA R10, R8, R13, R8 ;  /* 0x0000000d080a7223 */ /* 0x000fc80000000008 */
[----:B------:R-:W-:-:S04]  /*0520*/  FFMA R7, R0, R10, RZ ;  /* 0x0000000a00077223 */ /* 0x000fc800000000ff */
[----:B------:R-:W-:-:S04]  /*0530*/  FFMA R8, R11, R7, R0 ;  /* 0x000000070b087223 */ /* 0x000fc80000000000 */
[----:B------:R-:W-:-:S04]  /*0540*/  FFMA R7, R10, R8, R7 ;  /* 0x000000080a077223 */ /* 0x000fc80000000007 */
[----:B------:R-:W-:-:S04]  /*0550*/  FFMA R8, R11, R7, R0 ;  /* 0x000000070b087223 */ /* 0x000fc80000000000 */
[----:B------:R-:W-:-:S05]  /*0560*/  FFMA R0, R10, R8, R7 ;  /* 0x000000080a007223 */ /* 0x000fca0000000007 */
[----:B------:R-:W-:-:S04]  /*0570*/  SHF.R.U32.HI R3, RZ, 0x17, R0 ;  /* 0x00000017ff037819 */ /* 0x000fc80000011600 */
[----:B------:R-:W-:-:S05]  /*0580*/  LOP3.LUT R3, R3, 0xff, RZ, 0xc0, !PT ;  /* 0x000000ff03037812 */ /* 0x000fca00078ec0ff */
[----:B------:R-:W-:-:S04]  /*0590*/  IMAD.IADD R9, R3, 0x1, R6 ;  /* 0x0000000103097824 */ /* 0x000fc800078e0206 */
[----:B------:R-:W-:-:S05]  /*05a0*/  VIADD R3, R9, 0xffffffff ;  /* 0xffffffff09037836 */ /* 0x000fca0000000000 */
[----:B------:R-:W-:-:S13]  /*05b0*/  ISETP.GE.U32.AND P0, PT, R3, 0xfe, PT ;  /* 0x000000fe0300780c */ /* 0x000fda0003f06070 */
[----:B------:R-:W-:Y:S05]  /*05c0*/  @!P0 BRA `(.L_x_9) ;  /* 0x0000000000808947 */ /* 0x000fea0003800000 */
[----:B------:R-:W-:-:S13]  /*05d0*/  ISETP.GT.AND P0, PT, R9, 0xfe, PT ;  /* 0x000000fe0900780c */ /* 0x000fda0003f04270 */
[----:B------:R-:W-:Y:S05]  /*05e0*/  @P0 BRA `(.L_x_10) ;  /* 0x00000000006c0947 */ /* 0x000fea0003800000 */
[----:B------:R-:W-:-:S13]  /*05f0*/  ISETP.GE.AND P0, PT, R9, 0x1, PT ;  /* 0x000000010900780c */ /* 0x000fda0003f06270 */
[----:B------:R-:W-:Y:S05]  /*0600*/  @P0 BRA `(.L_x_11) ;  /* 0x0000000000740947 */ /* 0x000fea0003800000 */
[----:B------:R-:W-:Y:S02]  /*0610*/  ISETP.GE.AND P0, PT, R9, -0x18, PT ;  /* 0xffffffe80900780c */ /* 0x000fe40003f06270 */
[----:B------:R-:W-:-:S11]  /*0620*/  LOP3.LUT R0, R0, 0x80000000, RZ, 0xc0, !PT ;  /* 0x8000000000007812 */ /* 0x000fd600078ec0ff */
[----:B------:R-:W-:Y:S05]  /*0630*/  @!P0 BRA `(.L_x_11) ;  /* 0x0000000000688947 */ /* 0x000fea0003800000 */
[CCC-:B------:R-:W-:Y:S01]  /*0640*/  FFMA.RZ R3, R10.reuse, R8.reuse, R7.reuse ;  /* 0x000000080a037223 */ /* 0x1c0fe2000000c007 */
[CCC-:B------:R-:W-:Y:S01]  /*0650*/  FFMA.RM R6, R10.reuse, R8.reuse, R7.reuse ;  /* 0x000000080a067223 */ /* 0x1c0fe20000004007 */
[C---:B------:R-:W-:Y:S02]  /*0660*/  ISETP.NE.AND P2, PT, R9.reuse, RZ, PT ;  /* 0x000000ff0900720c */ /* 0x040fe40003f45270 */
[----:B------:R-:W-:Y:S02]  /*0670*/  ISETP.NE.AND P1, PT, R9, RZ, PT ;  /* 0x000000ff0900720c */ /* 0x000fe40003f25270 */
[----:B------:R-:W-:Y:S01]  /*0680*/  LOP3.LUT R5, R3, 0x7fffff, RZ, 0xc0, !PT ;  /* 0x007fffff03057812 */ /* 0x000fe200078ec0ff */
[----:B------:R-:W-:Y:S01]  /*0690*/  FFMA.RP R3, R10, R8, R7 ;  /* 0x000000080a037223 */ /* 0x000fe20000008007 */
[----:B------:R-:W-:Y:S02]  /*06a0*/  VIADD R8, R9, 0x20 ;  /* 0x0000002009087836 */ /* 0x000fe40000000000 */
[----:B------:R-:W-:Y:S01]  /*06b0*/  LOP3.LUT R5, R5, 0x800000, RZ, 0xfc, !PT ;  /* 0x0080000005057812 */ /* 0x000fe200078efcff */
[----:B------:R-:W-:Y:S01]  /*06c0*/  IMAD.MOV R7, RZ, RZ, -R9 ;  /* 0x000000ffff077224 */ /* 0x000fe200078e0a09 */
[----:B------:R-:W-:-:S02]  /*06d0*/  FSETP.NEU.FTZ.AND P0, PT, R3, R6, PT ;  /* 0x000000060300720b */ /* 0x000fc40003f1d000 */
[----:B------:R-:W-:Y:S02]  /*06e0*/  SHF.L.U32 R8, R5, R8, RZ ;  /* 0x0000000805087219 */ /* 0x000fe400000006ff */
[----:B------:R-:W-:Y:S02]  /*06f0*/  SEL R6, R7, RZ, P2 ;  /* 0x000000ff07067207 */ /* 0x000fe40001000000 */
[----:B------:R-:W-:Y:S02]  /*0700*/  ISETP.NE.AND P1, PT, R8, RZ, P1 ;  /* 0x000000ff0800720c */ /* 0x000fe40000f25270 */
[----:B------:R-:W-:Y:S02]  /*0710*/  SHF.R.U32.HI R6, RZ, R6, R5 ;  /* 0x00000006ff067219 */ /* 0x000fe40000011605 */
[----:B------:R-:W-:Y:S02]  /*0720*/  PLOP3.LUT P0, PT, P0, P1, PT, 0xf8, 0x8f ;  /* 0x00000000008f781c */ /* 0x000fe40000703f70 */
[----:B------:R-:W-:-:S02]  /*0730*/  SHF.R.U32.HI R8, RZ, 0x1, R6 ;  /* 0x00000001ff087819 */ /* 0x000fc40000011606 */
[----:B------:R-:W-:-:S04]  /*0740*/  SEL R3, RZ, 0x1, !P0 ;  /* 0x00000001ff037807 */ /* 0x000fc80004000000 */
[----:B------:R-:W-:-:S04]  /*0750*/  LOP3.LUT R3, R3, 0x1, R8, 0xf8, !PT ;  /* 0x0000000103037812 */ /* 0x000fc800078ef808 */
[----:B------:R-:W-:-:S05]  /*0760*/  LOP3.LUT R3, R3, R6, RZ, 0xc0, !PT ;  /* 0x0000000603037212 */ /* 0x000fca00078ec0ff */
[----:B------:R-:W-:-:S05]  /*0770*/  IMAD.IADD R3, R8, 0x1, R3 ;  /* 0x0000000108037824 */ /* 0x000fca00078e0203 */
[----:B------:R-:W-:Y:S01]  /*0780*/  LOP3.LUT R0, R3, R0, RZ, 0xfc, !PT ;  /* 0x0000000003007212 */ /* 0x000fe200078efcff */
[----:B------:R-:W-:Y:S06]  /*0790*/  BRA `(.L_x_11) ;  /* 0x0000000000107947 */ /* 0x000fec0003800000 */
.L_x_10:
[----:B------:R-:W-:-:S04]  /*07a0*/  LOP3.LUT R0, R0, 0x80000000, RZ, 0xc0, !PT ;  /* 0x8000000000007812 */ /* 0x000fc800078ec0ff */
[----:B------:R-:W-:Y:S01]  /*07b0*/  LOP3.LUT R0, R0, 0x7f800000, RZ, 0xfc, !PT ;  /* 0x7f80000000007812 */ /* 0x000fe200078efcff */
[----:B------:R-:W-:Y:S06]  /*07c0*/  BRA `(.L_x_11) ;  /* 0x0000000000047947 */ /* 0x000fec0003800000 */
.L_x_9:
[----:B------:R-:W-:-:S07]  /*07d0*/  IMAD R0, R6, 0x800000, R0 ;  /* 0x0080000006007824 */ /* 0x000fce00078e0200 */
.L_x_11:
[----:B------:R-:W-:Y:S05]  /*07e0*/  BSYNC.RECONVERGENT B2 ;  /* 0x0000000000027941 */ /* 0x000fea0003800200 */
.L_x_8:
[----:B------:R-:W-:Y:S05]  /*07f0*/  BRA `(.L_x_12) ;  /* 0x0000000000207947 */ /* 0x000fea0003800000 */
.L_x_7:
[----:B------:R-:W-:-:S04]  /*0800*/  LOP3.LUT R0, R8, 0x80000000, R7, 0x48, !PT ;  /* 0x8000000008007812 */ /* 0x000fc800078e4807 */
[----:B------:R-:W-:Y:S01]  /*0810*/  LOP3.LUT R0, R0, 0x7f800000, RZ, 0xfc, !PT ;  /* 0x7f80000000007812 */ /* 0x000fe200078efcff */
[----:B------:R-:W-:Y:S06]  /*0820*/  BRA `(.L_x_12) ;  /* 0x0000000000147947 */ /* 0x000fec0003800000 */
.L_x_6:
[----:B------:R-:W-:Y:S01]  /*0830*/  LOP3.LUT R0, R8, 0x80000000, R7, 0x48, !PT ;  /* 0x8000000008007812 */ /* 0x000fe200078e4807 */
[----:B------:R-:W-:Y:S06]  /*0840*/  BRA `(.L_x_12) ;  /* 0x00000000000c7947 */ /* 0x000fec0003800000 */
.L_x_5:
[----:B------:R-:W0:Y:S01]  /*0850*/  MUFU.RSQ R0, -QNAN ;  /* 0xffc0000000007908 */ /* 0x000e220000001400 */
[----:B------:R-:W-:Y:S05]  /*0860*/  BRA `(.L_x_12) ;  /* 0x0000000000047947 */ /* 0x000fea0003800000 */
.L_x_4:
[----:B------:R-:W-:-:S07]  /*0870*/  FADD.FTZ R0, R0, R3 ;  /* 0x0000000300007221 */ /* 0x000fce0000010000 */
.L_x_12:
[----:B------:R-:W-:Y:S05]  /*0880*/  BSYNC.RECONVERGENT B1 ;  /* 0x0000000000017941 */ /* 0x000fea0003800200 */
.L_x_2:
[----:B------:R-:W-:-:S04]  /*0890*/  IMAD.MOV.U32 R5, RZ, RZ, 0x0 ;  /* 0x00000000ff057424 */ /* 0x000fc800078e00ff */
[----:B0-----:R-:W-:Y:S05]  /*08a0*/  RET.REL.NODEC R4 `(_Z11silu_kernelPKfPfi) ;  /* 0xfffffff404d47950 */ /* 0x001fea0003c3ffff */
.L_x_13:
[----:B------:R-:W-:-:S00]  /*08b0*/  BRA `(.L_x_13) ;  /* 0xfffffffc00fc7947 */ /* 0x000fc0000383ffff */
[----:B------:R-:W-:-:S00]  /*08c0*/  NOP ;  /* 0x0000000000007918 */ /* 0x000fc00000000000 */
        /* <DEDUP_REMOVED lines=11> */
.L_x_14:


//--------------------- .nv.shared.reserved.0     --------------------------
	.section	.nv.shared.reserved.0,"aw",@nobits
	.weak		__nv_reservedSMEM_offset_0_alias
	.size		__nv_reservedSMEM_offset_0_alias, 0, 64
	.other		__nv_reservedSMEM_offset_0_alias,@"STO_CUDA_RESERVED_SHARED STV_DEFAULT"
__nv_reservedSMEM_offset_0_alias:
	.zero		0
	.zero		64


//--------------------- .nv.constant0._Z11silu_kernelPKfPfi --------------------------
	.section	.nv.constant0._Z11silu_kernelPKfPfi,"a",@progbits
	.sectionflags	@""
	.align	4
.nv.constant0._Z11silu_kernelPKfPfi:
	.zero		916


//--------------------- SYMBOLS --------------------------

	.type		.nv.reservedSmem.offset0,@object
	.size		.nv.reservedSmem.offset0,0x4
